//
// Generated by NVIDIA NVVM Compiler
//
// Compiler Build ID: CL-36424714
// Cuda compilation tools, release 13.0, V13.0.88
// Based on NVVM 20.0.0
//

.version 9.0
.target sm_100
.address_size 64

	// .globl	selectPoints

.visible .entry selectPoints(
	.param .u64 .ptr .align 1 selectPoints_param_0,
	.param .u32 selectPoints_param_1,
	.param .u64 .ptr .align 1 selectPoints_param_2,
	.param .u32 selectPoints_param_3,
	.param .u32 selectPoints_param_4,
	.param .u32 selectPoints_param_5,
	.param .u64 .ptr .align 1 selectPoints_param_6,
	.param .u64 .ptr .align 1 selectPoints_param_7,
	.param .u64 .ptr .align 1 selectPoints_param_8
)
{
	.reg .pred 	%p<2>;
	.reg .b32 	%r<18>;
	.reg .b32 	%f<3>;
	.reg .b64 	%rd<19>;

	ld.param.u64 	%rd1, [selectPoints_param_0];
	ld.param.u32 	%r4, [selectPoints_param_1];
	ld.param.u64 	%rd2, [selectPoints_param_2];
	ld.param.u32 	%r2, [selectPoints_param_3];
	ld.param.u32 	%r3, [selectPoints_param_4];
	ld.param.u64 	%rd3, [selectPoints_param_6];
	ld.param.u64 	%rd4, [selectPoints_param_7];
	ld.param.u64 	%rd5, [selectPoints_param_8];
	mov.u32 	%r5, %ctaid.y;
	mov.u32 	%r6, %nctaid.x;
	mov.u32 	%r7, %ctaid.x;
	mad.lo.s32 	%r8, %r5, %r6, %r7;
	mov.u32 	%r9, %ntid.x;
	mov.u32 	%r10, %tid.x;
	mad.lo.s32 	%r1, %r8, %r9, %r10;
	setp.ge.s32 	%p1, %r1, %r4;
	@%p1 bra 	$L__BB0_2;
	cvta.to.global.u64 	%rd6, %rd5;
	cvta.to.global.u64 	%rd7, %rd4;
	cvta.to.global.u64 	%rd8, %rd3;
	cvta.to.global.u64 	%rd9, %rd2;
	cvta.to.global.u64 	%rd10, %rd1;
	shl.b32 	%r11, %r1, 1;
	mul.wide.s32 	%rd11, %r1, 4;
	add.s64 	%rd12, %rd6, %rd11;
	ld.global.nc.u32 	%r12, [%rd12];
	add.s64 	%rd13, %rd7, %rd11;
	ld.global.nc.u32 	%r13, [%rd13];
	mad.lo.s32 	%r14, %r12, %r3, %r13;
	add.s64 	%rd14, %rd8, %rd11;
	ld.global.nc.u32 	%r15, [%rd14];
	mad.lo.s32 	%r16, %r14, %r2, %r15;
	shl.b32 	%r17, %r16, 1;
	mul.wide.s32 	%rd15, %r17, 4;
	add.s64 	%rd16, %rd9, %rd15;
	ld.global.nc.f32 	%f1, [%rd16];
	mul.wide.s32 	%rd17, %r11, 4;
	add.s64 	%rd18, %rd10, %rd17;
	st.global.f32 	[%rd18], %f1;
	ld.global.nc.f32 	%f2, [%rd16+4];
	st.global.f32 	[%rd18+4], %f2;
$L__BB0_2:
	ret;

}


// ===== COMPILED SASS (sm_100) =====

	.target	sm_100

	.elftype	@"ET_EXEC"


//--------------------- .note.nv.tkinfo           --------------------------
	.section	.note.nv.tkinfo,"",@"SHT_NOTE"
	.sectionflags	@"SHF_NOTE_NV_TKINFO"
	.tkinfo
        /*0018*/ 	.word	0x00000002
        /*0030*/ 	.string	""
        /*0030*/ 	.string	"ptxas"
        /*0030*/ 	.string	"Cuda compilation tools, release 13.0, V13.0.88"
        /*0030*/ 	.string	"Build cuda_13.0.r13.0/compiler.36424714_0"
        /*0030*/ 	.string	"-arch sm_100 -m 64 "



//--------------------- .note.nv.cuinfo           --------------------------
	.section	.note.nv.cuinfo,"",@"SHT_NOTE"
	.sectionflags	@"SHF_NOTE_NV_CUINFO"
        /*0018*/ 	.short	0x0002
        /*001a*/ 	.short	0x0064
        /*001c*/ 	.short	0x0082
	.zero		2


//--------------------- .nv.info                  --------------------------
	.section	.nv.info,"",@"SHT_CUDA_INFO"
	.align	4


	//----- nvinfo : EIATTR_REGCOUNT
	.align		4
        /*0000*/ 	.byte	0x04, 0x2f
        /*0002*/ 	.short	(.L_1 - .L_0)
	.align		4
.L_0:
        /*0004*/ 	.word	index@(selectPoints)
        /*0008*/ 	.word	0x00000012


	//----- nvinfo : EIATTR_FRAME_SIZE
	.align		4
.L_1:
        /*000c*/ 	.byte	0x04, 0x11
        /*000e*/ 	.short	(.L_3 - .L_2)
	.align		4
.L_2:
        /*0010*/ 	.word	index@(selectPoints)
        /*0014*/ 	.word	0x00000000


	//----- nvinfo : EIATTR_MIN_STACK_SIZE
	.align		4
.L_3:
        /*0018*/ 	.byte	0x04, 0x12
        /*001a*/ 	.short	(.L_5 - .L_4)
	.align		4
.L_4:
        /*001c*/ 	.word	index@(selectPoints)
        /*0020*/ 	.word	0x00000000
.L_5:


//--------------------- .nv.compat                --------------------------
	.section	.nv.compat,"",@"SHT_CUDA_COMPAT_INFO"
	.align	4
        /*0000*/ 	.byte	0x02, 0x09, 0x00, 0x00, 0x02, 0x02, 0x01, 0x00, 0x02, 0x05, 0x05, 0x00, 0x03, 0x07, 0x01, 0x01
        /*0010*/ 	.byte	0x02, 0x03, 0x00, 0x00, 0x02, 0x06, 0x01, 0x00, 0x04, 0x0b, 0x08, 0x00, 0x09, 0x00, 0x00, 0x00
        /*0020*/ 	.byte	0x00, 0x00, 0x00, 0x00


//--------------------- .nv.info.selectPoints     --------------------------
	.section	.nv.info.selectPoints,"",@"SHT_CUDA_INFO"
	.sectionflags	@""
	.align	4


	//----- nvinfo : EIATTR_CUDA_API_VERSION
	.align		4
        /*0000*/ 	.byte	0x04, 0x37
        /*0002*/ 	.short	(.L_7 - .L_6)
.L_6:
        /*0004*/ 	.word	0x00000082


	//----- nvinfo : EIATTR_KPARAM_INFO
	.align		4
.L_7:
        /*0008*/ 	.byte	0x04, 0x17
        /*000a*/ 	.short	(.L_9 - .L_8)
.L_8:
        /*000c*/ 	.word	0x00000000
        /*0010*/ 	.short	0x0008
        /*0012*/ 	.short	0x0038
        /*0014*/ 	.byte	0x00, 0xf5, 0x21, 0x00


	//----- nvinfo : EIATTR_KPARAM_INFO
	.align		4
.L_9:
        /*0018*/ 	.byte	0x04, 0x17
        /*001a*/ 	.short	(.L_11 - .L_10)
.L_10:
        /*001c*/ 	.word	0x00000000
        /*0020*/ 	.short	0x0007
        /*0022*/ 	.short	0x0030
        /*0024*/ 	.byte	0x00, 0xf5, 0x21, 0x00


	//----- nvinfo : EIATTR_KPARAM_INFO
	.align		4
.L_11:
        /*0028*/ 	.byte	0x04, 0x17
        /*002a*/ 	.short	(.L_13 - .L_12)
.L_12:
        /*002c*/ 	.word	0x00000000
        /*0030*/ 	.short	0x0006
        /*0032*/ 	.short	0x0028
        /*0034*/ 	.byte	0x00, 0xf5, 0x21, 0x00


	//----- nvinfo : EIATTR_KPARAM_INFO
	.align		4
.L_13:
        /*0038*/ 	.byte	0x04, 0x17
        /*003a*/ 	.short	(.L_15 - .L_14)
.L_14:
        /*003c*/ 	.word	0x00000000
        /*0040*/ 	.short	0x0005
        /*0042*/ 	.short	0x0020
        /*0044*/ 	.byte	0x00, 0xf0, 0x11, 0x00


	//----- nvinfo : EIATTR_KPARAM_INFO
	.align		4
.L_15:
        /*0048*/ 	.byte	0x04, 0x17
        /*004a*/ 	.short	(.L_17 - .L_16)
.L_16:
        /*004c*/ 	.word	0x00000000
        /*0050*/ 	.short	0x0004
        /*0052*/ 	.short	0x001c
        /*0054*/ 	.byte	0x00, 0xf0, 0x11, 0x00


	//----- nvinfo : EIATTR_KPARAM_INFO
	.align		4
.L_17:
        /*0058*/ 	.byte	0x04, 0x17
        /*005a*/ 	.short	(.L_19 - .L_18)
.L_18:
        /*005c*/ 	.word	0x00000000
        /*0060*/ 	.short	0x0003
        /*0062*/ 	.short	0x0018
        /*0064*/ 	.byte	0x00, 0xf0, 0x11, 0x00


	//----- nvinfo : EIATTR_KPARAM_INFO
	.align		4
.L_19:
        /*0068*/ 	.byte	0x04, 0x17
        /*006a*/ 	.short	(.L_21 - .L_20)
.L_20:
        /*006c*/ 	.word	0x00000000
        /*0070*/ 	.short	0x0002
        /*0072*/ 	.short	0x0010
        /*0074*/ 	.byte	0x00, 0xf5, 0x21, 0x00


	//----- nvinfo : EIATTR_KPARAM_INFO
	.align		4
.L_21:
        /*0078*/ 	.byte	0x04, 0x17
        /*007a*/ 	.short	(.L_23 - .L_22)
.L_22:
        /*007c*/ 	.word	0x00000000
        /*0080*/ 	.short	0x0001
        /*0082*/ 	.short	0x0008
        /*0084*/ 	.byte	0x00, 0xf0, 0x11, 0x00


	//----- nvinfo : EIATTR_KPARAM_INFO
	.align		4
.L_23:
        /*0088*/ 	.byte	0x04, 0x17
        /*008a*/ 	.short	(.L_25 - .L_24)
.L_24:
        /*008c*/ 	.word	0x00000000
        /*0090*/ 	.short	0x0000
        /*0092*/ 	.short	0x0000
        /*0094*/ 	.byte	0x00, 0xf5, 0x21, 0x00


	//----- nvinfo : EIATTR_SPARSE_MMA_MASK
	.align		4
.L_25:
        /*0098*/ 	.byte	0x03, 0x50
        /*009a*/ 	.short	0x0000


	//----- nvinfo : EIATTR_MAXREG_COUNT
	.align		4
        /*009c*/ 	.byte	0x03, 0x1b
        /*009e*/ 	.short	0x00ff


	//----- nvinfo : EIATTR_MERCURY_ISA_VERSION
	.align		4
        /*00a0*/ 	.byte	0x03, 0x5f
        /*00a2*/ 	.short	0x0101


	//----- nvinfo : EIATTR_VRC_CTA_INIT_COUNT
	.align		4
        /*00a4*/ 	.byte	0x02, 0x4a
	.zero		1
	.zero		1


	//----- nvinfo : EIATTR_EXIT_INSTR_OFFSETS
	.align		4
        /*00a8*/ 	.byte	0x04, 0x1c
        /*00aa*/ 	.short	(.L_27 - .L_26)


	//   ....[0]....
.L_26:
        /*00ac*/ 	.word	0x000000a0


	//   ....[1]....
        /*00b0*/ 	.word	0x00000220


	//----- nvinfo : EIATTR_CBANK_PARAM_SIZE
	.align		4
.L_27:
        /*00b4*/ 	.byte	0x03, 0x19
        /*00b6*/ 	.short	0x0040


	//----- nvinfo : EIATTR_PARAM_CBANK
	.align		4
        /*00b8*/ 	.byte	0x04, 0x0a
        /*00ba*/ 	.short	(.L_29 - .L_28)
	.align		4
.L_28:
        /*00bc*/ 	.word	index@(.nv.constant0.selectPoints)
        /*00c0*/ 	.short	0x0380
        /*00c2*/ 	.short	0x0040


	//----- nvinfo : EIATTR_SW_WAR
	.align		4
.L_29:
        /*00c4*/ 	.byte	0x04, 0x36
        /*00c6*/ 	.short	(.L_31 - .L_30)
.L_30:
        /*00c8*/ 	.word	0x00000008
.L_31:


//--------------------- .nv.callgraph             --------------------------
	.section	.nv.callgraph,"",@"SHT_CUDA_CALLGRAPH"
	.align	4
	.sectionentsize	8
	.align		4
        /*0000*/ 	.word	0x00000000
	.align		4
        /*0004*/ 	.word	0xffffffff
	.align		4
        /*0008*/ 	.word	0x00000000
	.align		4
        /*000c*/ 	.word	0xfffffffe
	.align		4
        /*0010*/ 	.word	0x00000000
	.align		4
        /*0014*/ 	.word	0xfffffffd
	.align		4
        /*0018*/ 	.word	0x00000000
	.align		4
        /*001c*/ 	.word	0xfffffffc


//--------------------- .text.selectPoints        --------------------------
	.section	.text.selectPoints,"ax",@progbits
	.align	128
        .global         selectPoints
        .type           selectPoints,@function
        .size           selectPoints,(.L_x_1 - selectPoints)
        .other          selectPoints,@"STO_CUDA_ENTRY STV_DEFAULT"
selectPoints:
.text.selectPoints:
[----:B------:R-:W-:Y:S01]  /*0000*/  LDC R1, c[0x0][0x37c] ;  /* 0x0000df00ff017b82 */ /* 0x000fe20000000800 */
[----:B------:R-:W0:Y:S07]  /*0010*/  S2R R0, SR_TID.X ;  /* 0x0000000000007919 */ /* 0x000e2e0000002100 */
[----:B------:R-:W-:Y:S01]  /*0020*/  S2UR UR4, SR_CTAID.Y ;  /* 0x00000000000479c3 */ /* 0x000fe20000002600 */
[----:B------:R-:W1:Y:S01]  /*0030*/  LDCU UR5, c[0x0][0x370] ;  /* 0x00006e00ff0577ac */ /* 0x000e620008000800 */
[----:B------:R-:W2:Y:S06]  /*0040*/  LDCU UR7, c[0x0][0x388] ;  /* 0x00007100ff0777ac */ /* 0x000eac0008000800 */
[----:B------:R-:W1:Y:S08]  /*0050*/  S2UR UR6, SR_CTAID.X ;  /* 0x00000000000679c3 */ /* 0x000e700000002500 */
[----:B------:R-:W0:Y:S01]  /*0060*/  LDC R11, c[0x0][0x360] ;  /* 0x0000d800ff0b7b82 */ /* 0x000e220000000800 */
[----:B-1----:R-:W-:-:S06]  /*0070*/  UIMAD UR4, UR4, UR5, UR6 ;  /* 0x00000005040472a4 */ /* 0x002fcc000f8e0206 */
[----:B0-----:R-:W-:-:S05]  /*0080*/  IMAD R11, R11, UR4, R0 ;  /* 0x000000040b0b7c24 */ /* 0x001fca000f8e0200 */
[----:B--2---:R-:W-:-:S13]  /*0090*/  ISETP.GE.AND P0, PT, R11, UR7, PT ;  /* 0x000000070b007c0c */ /* 0x004fda000bf06270 */
[----:B------:R-:W-:Y:S05]  /*00a0*/  @P0 EXIT ;  /* 0x000000000000094d */ /* 0x000fea0003800000 */
[----:B------:R-:W0:Y:S01]  /*00b0*/  LDC.64 R2, c[0x0][0x3b8] ;  /* 0x0000ee00ff027b82 */ /* 0x000e220000000a00 */
[----:B------:R-:W1:Y:S01]  /*00c0*/  LDCU.64 UR4, c[0x0][0x358] ;  /* 0x00006b00ff0477ac */ /* 0x000e620008000a00 */
[----:B------:R-:W2:Y:S06]  /*00d0*/  LDCU.64 UR6, c[0x0][0x398] ;  /* 0x00007300ff0677ac */ /* 0x000eac0008000a00 */
[----:B------:R-:W3:Y:S08]  /*00e0*/  LDC.64 R4, c[0x0][0x3b0] ;  /* 0x0000ec00ff047b82 */ /* 0x000ef00000000a00 */
[----:B------:R-:W4:Y:S01]  /*00f0*/  LDC.64 R6, c[0x0][0x3a8] ;  /* 0x0000ea00ff067b82 */ /* 0x000f220000000a00 */
[----:B0-----:R-:W-:-:S07]  /*0100*/  IMAD.WIDE R2, R11, 0x4, R2 ;  /* 0x000000040b027825 */ /* 0x001fce00078e0202 */
[----:B------:R-:W0:Y:S01]  /*0110*/  LDC.64 R8, c[0x0][0x390] ;  /* 0x0000e400ff087b82 */ /* 0x000e220000000a00 */
[----:B-1----:R-:W2:Y:S01]  /*0120*/  LDG.E.CONSTANT R2, desc[UR4][R2.64] ;  /* 0x0000000402027981 */ /* 0x002ea2000c1e9900 */
[----:B---3--:R-:W-:-:S06]  /*0130*/  IMAD.WIDE R4, R11, 0x4, R4 ;  /* 0x000000040b047825 */ /* 0x008fcc00078e0204 */
[----:B------:R-:W2:Y:S01]  /*0140*/  LDG.E.CONSTANT R5, desc[UR4][R4.64] ;  /* 0x0000000404057981 */ /* 0x000ea2000c1e9900 */
[----:B----4-:R-:W-:-:S06]  /*0150*/  IMAD.WIDE R6, R11, 0x4, R6 ;  /* 0x000000040b067825 */ /* 0x010fcc00078e0206 */
[----:B------:R-:W3:Y:S01]  /*0160*/  LDG.E.CONSTANT R7, desc[UR4][R6.64] ;  /* 0x0000000406077981 */ /* 0x000ee2000c1e9900 */
[----:B--2---:R-:W-:Y:S02]  /*0170*/  IMAD R0, R2, UR7, R5 ;  /* 0x0000000702007c24 */ /* 0x004fe4000f8e0205 */
[----:B------:R-:W1:Y:S02]  /*0180*/  LDC.64 R2, c[0x0][0x380] ;  /* 0x0000e000ff027b82 */ /* 0x000e640000000a00 */
[----:B---3--:R-:W-:-:S05]  /*0190*/  IMAD R0, R0, UR6, R7 ;  /* 0x0000000600007c24 */ /* 0x008fca000f8e0207 */
[----:B------:R-:W-:-:S05]  /*01a0*/  SHF.L.U32 R13, R0, 0x1, RZ ;  /* 0x00000001000d7819 */ /* 0x000fca00000006ff */
[----:B0-----:R-:W-:-:S05]  /*01b0*/  IMAD.WIDE R8, R13, 0x4, R8 ;  /* 0x000000040d087825 */ /* 0x001fca00078e0208 */
[----:B------:R-:W2:Y:S04]  /*01c0*/  LDG.E.CONSTANT R13, desc[UR4][R8.64] ;  /* 0x00000004080d7981 */ /* 0x000ea8000c1e9900 */
[----:B------:R-:W3:Y:S01]  /*01d0*/  LDG.E.CONSTANT R15, desc[UR4][R8.64+0x4] ;  /* 0x00000404080f7981 */ /* 0x000ee2000c1e9900 */
[----:B------:R-:W-:-:S05]  /*01e0*/  SHF.L.U32 R11, R11, 0x1, RZ ;  /* 0x000000010b0b7819 */ /* 0x000fca00000006ff */
[----:B-1----:R-:W-:-:S05]  /*01f0*/  IMAD.WIDE R2, R11, 0x4, R2 ;  /* 0x000000040b027825 */ /* 0x002fca00078e0202 */
[----:B--2---:R-:W-:Y:S04]  /*0200*/  STG.E desc[UR4][R2.64], R13 ;  /* 0x0000000d02007986 */ /* 0x004fe8000c101904 */
[----:B---3--:R-:W-:Y:S01]  /*0210*/  STG.E desc[UR4][R2.64+0x4], R15 ;  /* 0x0000040f02007986 */ /* 0x008fe2000c101904 */
[----:B------:R-:W-:Y:S05]  /*0220*/  EXIT ;  /* 0x000000000000794d */ /* 0x000fea0003800000 */
.L_x_0:
[----:B------:R-:W-:-:S00]  /*0230*/  BRA `(.L_x_0) ;  /* 0xfffffffc00fc7947 */ /* 0x000fc0000383ffff */
[----:B------:R-:W-:-:S00]  /*0240*/  NOP ;  /* 0x0000000000007918 */ /* 0x000fc00000000000 */
        /* <DEDUP_REMOVED lines=11> */
.L_x_1:


//--------------------- .nv.shared.reserved.0     --------------------------
	.section	.nv.shared.reserved.0,"aw",@nobits
	.weak		__nv_reservedSMEM_offset_0_alias
	.size		__nv_reservedSMEM_offset_0_alias, 0, 64
	.other		__nv_reservedSMEM_offset_0_alias,@"STO_CUDA_RESERVED_SHARED STV_DEFAULT"
__nv_reservedSMEM_offset_0_alias:
	.zero		0
	.zero		64


//--------------------- .nv.constant0.selectPoints --------------------------
	.section	.nv.constant0.selectPoints,"a",@progbits
	.sectionflags	@""
	.align	4
.nv.constant0.selectPoints:
	.zero		960


//--------------------- SYMBOLS --------------------------

	.type		.nv.reservedSmem.offset0,@object
	.size		.nv.reservedSmem.offset0,0x4
